	.headerflags	@"EF_CUDA_TEXMODE_UNIFIED EF_CUDA_64BIT_ADDRESS EF_CUDA_SM86 EF_CUDA_VIRTUAL_SM(EF_CUDA_SM86)"
	.elftype	@"ET_EXEC"


//--------------------- .nv.info                  --------------------------
	.section	.nv.info,"",@"SHT_CUDA_INFO"
	.align	4


	//----- nvinfo : EIATTR_REGCOUNT
	.align		4
        /*0000*/ 	.byte	0x04, 0x2f
        /*0002*/ 	.short	(.L_1 - .L_0)
	.align		4
.L_0:
        /*0004*/ 	.word	index@(_Z15flush_l2_kernelILi128EEvPKiPi)
        /*0008*/ 	.word	0x00000028


	//----- nvinfo : EIATTR_MAX_STACK_SIZE
	.align		4
.L_1:
        /*000c*/ 	.byte	0x04, 0x23
        /*000e*/ 	.short	(.L_3 - .L_2)
	.align		4
.L_2:
        /*0010*/ 	.word	index@(_Z15flush_l2_kernelILi128EEvPKiPi)
        /*0014*/ 	.word	0x00000000


	//----- nvinfo : EIATTR_MIN_STACK_SIZE
	.align		4
.L_3:
        /*0018*/ 	.byte	0x04, 0x12
        /*001a*/ 	.short	(.L_5 - .L_4)
	.align		4
.L_4:
        /*001c*/ 	.word	index@(_Z15flush_l2_kernelILi128EEvPKiPi)
        /*0020*/ 	.word	0x00000000


	//----- nvinfo : EIATTR_FRAME_SIZE
	.align		4
.L_5:
        /*0024*/ 	.byte	0x04, 0x11
        /*0026*/ 	.short	(.L_7 - .L_6)
	.align		4
.L_6:
        /*0028*/ 	.word	index@(_Z15flush_l2_kernelILi128EEvPKiPi)
        /*002c*/ 	.word	0x00000000


	//----- nvinfo : EIATTR_REGCOUNT
	.align		4
.L_7:
        /*0030*/ 	.byte	0x04, 0x2f
        /*0032*/ 	.short	(.L_9 - .L_8)
	.align		4
.L_8:
        /*0034*/ 	.word	index@(_Z26gloMem_latency_test_kernelPjS_S_)
        /*0038*/ 	.word	0x00000028


	//----- nvinfo : EIATTR_MAX_STACK_SIZE
	.align		4
.L_9:
        /*003c*/ 	.byte	0x04, 0x23
        /*003e*/ 	.short	(.L_11 - .L_10)
	.align		4
.L_10:
        /*0040*/ 	.word	index@(_Z26gloMem_latency_test_kernelPjS_S_)
        /*0044*/ 	.word	0x00000000


	//----- nvinfo : EIATTR_MIN_STACK_SIZE
	.align		4
.L_11:
        /*0048*/ 	.byte	0x04, 0x12
        /*004a*/ 	.short	(.L_13 - .L_12)
	.align		4
.L_12:
        /*004c*/ 	.word	index@(_Z26gloMem_latency_test_kernelPjS_S_)
        /*0050*/ 	.word	0x00000000


	//----- nvinfo : EIATTR_FRAME_SIZE
	.align		4
.L_13:
        /*0054*/ 	.byte	0x04, 0x11
        /*0056*/ 	.short	(.L_15 - .L_14)
	.align		4
.L_14:
        /*0058*/ 	.word	index@(_Z26gloMem_latency_test_kernelPjS_S_)
        /*005c*/ 	.word	0x00000000
.L_15:


//--------------------- .nv.info._Z26gloMem_latency_test_kernelPjS_S_ --------------------------
	.section	.nv.info._Z26gloMem_latency_test_kernelPjS_S_,"",@"SHT_CUDA_INFO"
	.align	4


	//----- nvinfo : EIATTR_CUDA_API_VERSION
	.align		4
        /*0000*/ 	.byte	0x04, 0x37
        /*0002*/ 	.short	(.L_17 - .L_16)
.L_16:
        /*0004*/ 	.word	0x00000079


	//----- nvinfo : EIATTR_SW2861232_WAR
	.align		4
.L_17:
        /*0008*/ 	.byte	0x01, 0x35
	.zero		2


	//----- nvinfo : EIATTR_PARAM_CBANK
	.align		4
        /*000c*/ 	.byte	0x04, 0x0a
        /*000e*/ 	.short	(.L_19 - .L_18)
	.align		4
.L_18:
        /*0010*/ 	.word	index@(.nv.constant0._Z26gloMem_latency_test_kernelPjS_S_)
        /*0014*/ 	.short	0x0160
        /*0016*/ 	.short	0x0018


	//----- nvinfo : EIATTR_CBANK_PARAM_SIZE
	.align		4
.L_19:
        /*0018*/ 	.byte	0x03, 0x19
        /*001a*/ 	.short	0x0018


	//----- nvinfo : EIATTR_KPARAM_INFO
	.align		4
        /*001c*/ 	.byte	0x04, 0x17
        /*001e*/ 	.short	(.L_21 - .L_20)
.L_20:
        /*0020*/ 	.word	0x00000000
        /*0024*/ 	.short	0x0002
        /*0026*/ 	.short	0x0010
        /*0028*/ 	.byte	0x00, 0xf0, 0x21, 0x00


	//----- nvinfo : EIATTR_KPARAM_INFO
	.align		4
.L_21:
        /*002c*/ 	.byte	0x04, 0x17
        /*002e*/ 	.short	(.L_23 - .L_22)
.L_22:
        /*0030*/ 	.word	0x00000000
        /*0034*/ 	.short	0x0001
        /*0036*/ 	.short	0x0008
        /*0038*/ 	.byte	0x00, 0xf0, 0x21, 0x00


	//----- nvinfo : EIATTR_KPARAM_INFO
	.align		4
.L_23:
        /*003c*/ 	.byte	0x04, 0x17
        /*003e*/ 	.short	(.L_25 - .L_24)
.L_24:
        /*0040*/ 	.word	0x00000000
        /*0044*/ 	.short	0x0000
        /*0046*/ 	.short	0x0000
        /*0048*/ 	.byte	0x00, 0xf0, 0x21, 0x00


	//----- nvinfo : EIATTR_MAXREG_COUNT
	.align		4
.L_25:
        /*004c*/ 	.byte	0x03, 0x1b
        /*004e*/ 	.short	0x00ff


	//----- nvinfo : EIATTR_EXIT_INSTR_OFFSETS
	.align		4
        /*0050*/ 	.byte	0x04, 0x1c
        /*0052*/ 	.short	(.L_27 - .L_26)


	//   ....[0]....
.L_26:
        /*0054*/ 	.word	0x000074c0
.L_27:


//--------------------- .nv.info._Z15flush_l2_kernelILi128EEvPKiPi --------------------------
	.section	.nv.info._Z15flush_l2_kernelILi128EEvPKiPi,"",@"SHT_CUDA_INFO"
	.align	4


	//----- nvinfo : EIATTR_CUDA_API_VERSION
	.align		4
        /*0000*/ 	.byte	0x04, 0x37
        /*0002*/ 	.short	(.L_29 - .L_28)
.L_28:
        /*0004*/ 	.word	0x00000079


	//----- nvinfo : EIATTR_SW2861232_WAR
	.align		4
.L_29:
        /*0008*/ 	.byte	0x01, 0x35
	.zero		2


	//----- nvinfo : EIATTR_PARAM_CBANK
	.align		4
        /*000c*/ 	.byte	0x04, 0x0a
        /*000e*/ 	.short	(.L_31 - .L_30)
	.align		4
.L_30:
        /*0010*/ 	.word	index@(.nv.constant0._Z15flush_l2_kernelILi128EEvPKiPi)
        /*0014*/ 	.short	0x0160
        /*0016*/ 	.short	0x0010


	//----- nvinfo : EIATTR_CBANK_PARAM_SIZE
	.align		4
.L_31:
        /*0018*/ 	.byte	0x03, 0x19
        /*001a*/ 	.short	0x0010


	//----- nvinfo : EIATTR_KPARAM_INFO
	.align		4
        /*001c*/ 	.byte	0x04, 0x17
        /*001e*/ 	.short	(.L_33 - .L_32)
.L_32:
        /*0020*/ 	.word	0x00000000
        /*0024*/ 	.short	0x0001
        /*0026*/ 	.short	0x0008
        /*0028*/ 	.byte	0x00, 0xf0, 0x21, 0x00


	//----- nvinfo : EIATTR_KPARAM_INFO
	.align		4
.L_33:
        /*002c*/ 	.byte	0x04, 0x17
        /*002e*/ 	.short	(.L_35 - .L_34)
.L_34:
        /*0030*/ 	.word	0x00000000
        /*0034*/ 	.short	0x0000
        /*0036*/ 	.short	0x0000
        /*0038*/ 	.byte	0x00, 0xf0, 0x21, 0x00


	//----- nvinfo : EIATTR_MAXREG_COUNT
	.align		4
.L_35:
        /*003c*/ 	.byte	0x03, 0x1b
        /*003e*/ 	.short	0x00ff


	//----- nvinfo : EIATTR_EXIT_INSTR_OFFSETS
	.align		4
        /*0040*/ 	.byte	0x04, 0x1c
        /*0042*/ 	.short	(.L_37 - .L_36)


	//   ....[0]....
.L_36:
        /*0044*/ 	.word	0x00000990


	//   ....[1]....
        /*0048*/ 	.word	0x000009d0
.L_37:


//--------------------- .nv.constant0._Z26gloMem_latency_test_kernelPjS_S_ --------------------------
	.section	.nv.constant0._Z26gloMem_latency_test_kernelPjS_S_,"a",@progbits
	.align	4
.nv.constant0._Z26gloMem_latency_test_kernelPjS_S_:
	.zero		376


//--------------------- .nv.constant0._Z15flush_l2_kernelILi128EEvPKiPi --------------------------
	.section	.nv.constant0._Z15flush_l2_kernelILi128EEvPKiPi,"a",@progbits
	.align	4
.nv.constant0._Z15flush_l2_kernelILi128EEvPKiPi:
	.zero		368


//--------------------- .text._Z26gloMem_latency_test_kernelPjS_S_ --------------------------
	.section	.text._Z26gloMem_latency_test_kernelPjS_S_,"ax",@progbits
	.sectioninfo	@"SHI_REGISTERS=40"
	.align	128
        .global         _Z26gloMem_latency_test_kernelPjS_S_
        .type           _Z26gloMem_latency_test_kernelPjS_S_,@function
        .size           _Z26gloMem_latency_test_kernelPjS_S_,(.L_x_3 - _Z26gloMem_latency_test_kernelPjS_S_)
        .other          _Z26gloMem_latency_test_kernelPjS_S_,@"STO_CUDA_ENTRY STV_DEFAULT"
_Z26gloMem_latency_test_kernelPjS_S_:
.text._Z26gloMem_latency_test_kernelPjS_S_:
[----:B------:R-:W-:-:S02]  /*0000*/  IMAD.MOV.U32 R1, RZ, RZ, c[0x0][0x28] ;  /* 0x00000a00ff017624 */ /* 0x000fc400078e00ff */
[----:B------:R-:W-:Y:S01]  /*0010*/  IMAD.MOV.U32 R37, RZ, RZ, c[0x0][0x160] ;  /* 0x00005800ff257624 */ /* 0x000fe200078e00ff */
[----:B------:R-:W-:Y:S01]  /*0020*/  ULDC.64 UR6, c[0x0][0x118] ;  /* 0x0000460000067ab9 */ /* 0x000fe20000000a00 */
[----:B------:R-:W-:Y:S01]  /*0030*/  IMAD.MOV.U32 R32, RZ, RZ, c[0x0][0x164] ;  /* 0x00005900ff207624 */ /* 0x000fe200078e00ff */
[----:B------:R-:W-:-:S02]  /*0040*/  UMOV UR4, URZ ;  /* 0x0000003f00047c82 */ /* 0x000fc40008000000 */
[----:B------:R-:W0:Y:S01]  /*0050*/  S2UR UR5, SR_CLOCKLO ;  /* 0x00000000000579c3 */ /* 0x000e220000005000 */
[----:B------:R-:W-:-:S07]  /*0060*/  DEPBAR.LE SB0, 0x0 ;  /* 0x000080000000791a */ /* 0x000fce0000000000 */
[----:B------:R-:W-:Y:S02]  /*0070*/  IMAD.MOV.U32 R2, RZ, RZ, c[0x0][0x170] ;  /* 0x00005c00ff027624 */ /* 0x000fe400078e00ff */
[----:B------:R-:W-:-:S05]  /*0080*/  IMAD.MOV.U32 R3, RZ, RZ, c[0x0][0x174] ;  /* 0x00005d00ff037624 */ /* 0x000fca00078e00ff */
[----:B------:R0:W5:Y:S02]  /*0090*/  LDG.E.STRONG.SM R7, [R2.64] ;  /* 0x0000000602077981 */ /* 0x000164000c1eb900 */
[----:B------:R-:W-:-:S04]  /*00a0*/  CS2R.32 R4, SR_CLOCKLO ;  /* 0x0000000000047805 */ /* 0x000fc80000005000 */
[----:B------:R-:W-:-:S03]  /*00b0*/  IADD3 R4, R4, -UR5, RZ ;  /* 0x8000000504047c10 */ /* 0x000fc6000fffe0ff */
[----:B------:R-:W1:Y:S01]  /*00c0*/  S2UR UR5, SR_CLOCKLO ;  /* 0x00000000000579c3 */ /* 0x000e620000005000 */
[----:B------:R-:W-:-:S07]  /*00d0*/  DEPBAR.LE SB1, 0x0 ;  /* 0x000090000000791a */ /* 0x000fce0000000000 */
[----:B------:R-:W-:-:S04]  /*00e0*/  IMAD.MOV.U32 R0, RZ, RZ, 0x4 ;  /* 0x00000004ff007424 */ /* 0x000fc800078e00ff */
[----:B0----5:R-:W-:-:S05]  /*00f0*/  IMAD.WIDE.U32 R2, R7, R0, c[0x0][0x170] ;  /* 0x00005c0007027625 */ /* 0x021fca00078e0000 */
[----:B------:R0:W5:Y:S02]  /*0100*/  LDG.E.STRONG.SM R6, [R2.64] ;  /* 0x0000000602067981 */ /* 0x000164000c1eb900 */
[----:B------:R-:W-:-:S04]  /*0110*/  CS2R.32 R5, SR_CLOCKLO ;  /* 0x0000000000057805 */ /* 0x000fc80000005000 */
[----:B------:R-:W-:-:S03]  /*0120*/  IADD3 R5, R5, -UR5, RZ ;  /* 0x8000000505057c10 */ /* 0x000fc6000fffe0ff */
[----:B------:R-:W1:Y:S01]  /*0130*/  S2UR UR5, SR_CLOCKLO ;  /* 0x00000000000579c3 */ /* 0x000e620000005000 */
[----:B------:R-:W-:-:S07]  /*0140*/  DEPBAR.LE SB1, 0x0 ;  /* 0x000090000000791a */ /* 0x000fce0000000000 */
[----:B0----5:R-:W-:-:S06]  /*0150*/  IMAD.WIDE.U32 R2, R6, R0, c[0x0][0x170] ;  /* 0x00005c0006027625 */ /* 0x021fcc00078e0000 */
[----:B------:R-:W2:Y:S02]  /*0160*/  LDG.E.STRONG.SM R3, [R2.64] ;  /* 0x0000000602037981 */ /* 0x000ea4000c1eb900 */
[----:B--2---:R-:W-:-:S02]  /*0170*/  IADD3 R8, R3, R6, R7 ;  /* 0x0000000603087210 */ /* 0x004fc40007ffe007 */
[----:B------:R-:W-:-:S05]  /*0180*/  CS2R.32 R6, SR_CLOCKLO ;  /* 0x0000000000067805 */ /* 0x000fca0000005000 */
[----:B------:R-:W-:-:S02]  /*0190*/  IADD3 R6, R6, -UR5, RZ ;  /* 0x8000000506067c10 */ /* 0x000fc4000fffe0ff */
[----:B------:R-:W0:Y:S01]  /*01a0*/  S2UR UR5, SR_CLOCKLO ;  /* 0x00000000000579c3 */ /* 0x000e220000005000 */
[----:B------:R-:W-:-:S07]  /*01b0*/  DEPBAR.LE SB0, 0x0 ;  /* 0x000080000000791a */ /* 0x000fce0000000000 */
[----:B------:R-:W-:-:S05]  /*01c0*/  IMAD.WIDE.U32 R2, R3, R0, c[0x0][0x170] ;  /* 0x00005c0003027625 */ /* 0x000fca00078e0000 */
[----:B------:R0:W5:Y:S02]  /*01d0*/  LDG.E.STRONG.SM R9, [R2.64] ;  /* 0x0000000602097981 */ /* 0x000164000c1eb900 */
[----:B------:R-:W-:-:S04]  /*01e0*/  CS2R.32 R7, SR_CLOCKLO ;  /* 0x0000000000077805 */ /* 0x000fc80000005000 */
[----:B------:R-:W-:-:S05]  /*01f0*/  IADD3 R7, R7, -UR5, RZ ;  /* 0x8000000507077c10 */ /* 0x000fca000fffe0ff */
[----:B------:R1:W-:Y:S02]  /*0200*/  STS.128 [RZ], R4 ;  /* 0x00000004ff007388 */ /* 0x0003e40000000c00 */
[----:B------:R-:W2:Y:S01]  /*0210*/  S2UR UR5, SR_CLOCKLO ;  /* 0x00000000000579c3 */ /* 0x000ea20000005000 */
[----:B------:R-:W-:-:S07]  /*0220*/  DEPBAR.LE SB2, 0x0 ;  /* 0x0000a0000000791a */ /* 0x000fce0000000000 */
[----:B0----5:R-:W-:-:S06]  /*0230*/  IMAD.WIDE.U32 R2, R9, R0, c[0x0][0x170] ;  /* 0x00005c0009027625 */ /* 0x021fcc00078e0000 */
[----:B------:R-:W2:Y:S02]  /*0240*/  LDG.E.STRONG.SM R3, [R2.64] ;  /* 0x0000000602037981 */ /* 0x000ea4000c1eb900 */
[----:B--2---:R-:W-:-:S02]  /*0250*/  IADD3 R8, R3, R9, R8 ;  /* 0x0000000903087210 */ /* 0x004fc40007ffe008 */
[----:B-1----:R-:W-:-:S05]  /*0260*/  CS2R.32 R4, SR_CLOCKLO ;  /* 0x0000000000047805 */ /* 0x002fca0000005000 */
[----:B------:R-:W-:-:S02]  /*0270*/  IADD3 R4, R4, -UR5, RZ ;  /* 0x8000000504047c10 */ /* 0x000fc4000fffe0ff */
[----:B------:R-:W0:Y:S01]  /*0280*/  S2UR UR5, SR_CLOCKLO ;  /* 0x00000000000579c3 */ /* 0x000e220000005000 */
[----:B------:R-:W-:-:S07]  /*0290*/  DEPBAR.LE SB0, 0x0 ;  /* 0x000080000000791a */ /* 0x000fce0000000000 */
[----:B------:R-:W-:-:S05]  /*02a0*/  IMAD.WIDE.U32 R2, R3, R0, c[0x0][0x170] ;  /* 0x00005c0003027625 */ /* 0x000fca00078e0000 */
        /* <DEDUP_REMOVED lines=16> */
[----:B------:R1:W-:Y:S02]  /*03b0*/  STS.128 [0x10], R4 ;  /* 0x00001004ff007388 */ /* 0x0003e40000000c00 */
        /* <DEDUP_REMOVED lines=1129> */
[----:B------:R-:W-:-:S04]  /*4a50*/  IMAD.MOV.U32 R3, RZ, RZ, 0x4 ;  /* 0x00000004ff037424 */ /* 0x000fc800078e00ff */
[----:B------:R-:W-:-:S05]  /*4a60*/  IMAD.WIDE.U32 R2, R2, R3, c[0x0][0x170] ;  /* 0x00005c0002027625 */ /* 0x000fca00078e0003 */
[----:B------:R0:W5:Y:S02]  /*4a70*/  LDG.E.STRONG.SM R9, [R2.64] ;  /* 0x0000000602097981 */ /* 0x000164000c1eb900 */
[----:B------:R-:W-:-:S04]  /*4a80*/  CS2R.32 R7, SR_CLOCKLO ;  /* 0x0000000000077805 */ /* 0x000fc80000005000 */
[----:B------:R-:W-:-:S05]  /*4a90*/  IADD3 R7, R7, -UR5, RZ ;  /* 0x8000000507077c10 */ /* 0x000fca000fffe0ff */
[----:B------:R1:W-:Y:S02]  /*4aa0*/  STS.128 [0x2b0], R4 ;  /* 0x0002b004ff007388 */ /* 0x0003e40000000c00 */
[----:B------:R-:W2:Y:S01]  /*4ab0*/  S2UR UR5, SR_CLOCKLO ;  /* 0x00000000000579c3 */ /* 0x000ea20000005000 */
[----:B------:R-:W-:-:S07]  /*4ac0*/  DEPBAR.LE SB2, 0x0 ;  /* 0x0000a0000000791a */ /* 0x000fce0000000000 */
[----:B0-----:R-:W-:-:S04]  /*4ad0*/  IMAD.MOV.U32 R2, RZ, RZ, 0x4 ;  /* 0x00000004ff027424 */ /* 0x001fc800078e00ff */
[----:B-----5:R-:W-:-:S06]  /*4ae0*/  IMAD.WIDE.U32 R2, R9, R2, c[0x0][0x170] ;  /* 0x00005c0009027625 */ /* 0x020fcc00078e0002 */
[----:B------:R-:W2:Y:S02]  /*4af0*/  LDG.E.STRONG.SM R2, [R2.64] ;  /* 0x0000000602027981 */ /* 0x000ea4000c1eb900 */
[----:B--2---:R-:W-:-:S02]  /*4b00*/  IADD3 R8, R2, R9, R8 ;  /* 0x0000000902087210 */ /* 0x004fc40007ffe008 */
[----:B-1----:R-:W-:-:S05]  /*4b10*/  CS2R.32 R4, SR_CLOCKLO ;  /* 0x0000000000047805 */ /* 0x002fca0000005000 */
[----:B------:R-:W-:-:S02]  /*4b20*/  IADD3 R4, R4, -UR5, RZ ;  /* 0x8000000504047c10 */ /* 0x000fc4000fffe0ff */
[----:B------:R-:W0:Y:S01]  /*4b30*/  S2UR UR5, SR_CLOCKLO ;  /* 0x00000000000579c3 */ /* 0x000e220000005000 */
[----:B------:R-:W-:-:S07]  /*4b40*/  DEPBAR.LE SB0, 0x0 ;  /* 0x000080000000791a */ /* 0x000fce0000000000 */
[----:B------:R-:W-:-:S04]  /*4b50*/  IMAD.MOV.U32 R3, RZ, RZ, 0x4 ;  /* 0x00000004ff037424 */ /* 0x000fc800078e00ff */
[----:B------:R-:W-:-:S05]  /*4b60*/  IMAD.WIDE.U32 R2, R2, R3, c[0x0][0x170] ;  /* 0x00005c0002027625 */ /* 0x000fca00078e0003 */
[----:B------:R0:W5:Y:S02]  /*4b70*/  LDG.E.STRONG.SM R7, [R2.64] ;  /* 0x0000000602077981 */ /* 0x000164000c1eb900 */
[----:B------:R-:W-:-:S04]  /*4b80*/  CS2R.32 R5, SR_CLOCKLO ;  /* 0x0000000000057805 */ /* 0x000fc80000005000 */
[----:B------:R-:W-:-:S03]  /*4b90*/  IADD3 R5, R5, -UR5, RZ ;  /* 0x8000000505057c10 */ /* 0x000fc6000fffe0ff */
[----:B------:R-:W1:Y:S01]  /*4ba0*/  S2UR UR5, SR_CLOCKLO ;  /* 0x00000000000579c3 */ /* 0x000e620000005000 */
[----:B------:R-:W-:-:S07]  /*4bb0*/  DEPBAR.LE SB1, 0x0 ;  /* 0x000090000000791a */ /* 0x000fce0000000000 */
[----:B0-----:R-:W-:-:S04]  /*4bc0*/  IMAD.MOV.U32 R2, RZ, RZ, 0x4 ;  /* 0x00000004ff027424 */ /* 0x001fc800078e00ff */
[----:B-----5:R-:W-:-:S06]  /*4bd0*/  IMAD.WIDE.U32 R2, R7, R2, c[0x0][0x170] ;  /* 0x00005c0007027625 */ /* 0x020fcc00078e0002 */
        /* <DEDUP_REMOVED lines=596> */
[----:B------:R-:W-:-:S06]  /*7120*/  IMAD.WIDE.U32 R2, R2, R3, c[0x0][0x170] ;  /* 0x00005c0002027625 */ /* 0x000fcc00078e0003 */
[----:B------:R-:W2:Y:S02]  /*7130*/  LDG.E.STRONG.SM R3, [R2.64] ;  /* 0x0000000602037981 */ /* 0x000ea4000c1eb900 */
[----:B--2---:R-:W-:-:S02]  /*7140*/  IMAD.IADD R0, R0, 0x1, R3 ;  /* 0x0000000100007824 */ /* 0x004fc400078e0203 */
[----:B------:R-:W-:-:S05]  /*7150*/  CS2R.32 R7, SR_CLOCKLO ;  /* 0x0000000000077805 */ /* 0x000fca0000005000 */
[----:B------:R-:W-:Y:S01]  /*7160*/  IADD3 R7, R7, -UR5, RZ ;  /* 0x8000000507077c10 */ /* 0x000fe2000fffe0ff */
[----:B------:R-:W-:-:S04]  /*7170*/  IMAD.MOV.U32 R36, RZ, RZ, RZ ;  /* 0x000000ffff247224 */ /* 0x000fc800078e00ff */
[----:B------:R0:W-:Y:S03]  /*7180*/  STS.128 [0x3f0], R4 ;  /* 0x0003f004ff007388 */ /* 0x0001e60000000c00 */
.L_x_0:
[----:B-1----:R-:W-:Y:S01]  /*7190*/  IMAD.MOV.U32 R3, RZ, RZ, R32 ;  /* 0x000000ffff037224 */ /* 0x002fe200078e0020 */
[----:B------:R-:W1:Y:S01]  /*71a0*/  LDS.128 R28, [UR4] ;  /* 0x00000004ff1c7984 */ /* 0x000e620008000c00 */
[----:B------:R-:W-:Y:S01]  /*71b0*/  IADD3 R36, R36, 0x20, RZ ;  /* 0x0000002024247810 */ /* 0x000fe20007ffe0ff */
[----:B------:R-:W-:Y:S02]  /*71c0*/  IMAD.MOV.U32 R2, RZ, RZ, R37 ;  /* 0x000000ffff027224 */ /* 0x000fe400078e0025 */
[----:B------:R-:W2:Y:S01]  /*71d0*/  LDS.128 R24, [UR4+0x10] ;  /* 0x00001004ff187984 */ /* 0x000ea20008000c00 */
[----:B------:R-:W-:Y:S02]  /*71e0*/  ISETP.NE.AND P0, PT, R36, 0x100, PT ;  /* 0x000001002400780c */ /* 0x000fe40003f05270 */
[----:B------:R-:W-:Y:S01]  /*71f0*/  IADD3 R37, P1, R2, 0x80, RZ ;  /* 0x0000008002257810 */ /* 0x000fe20007f3e0ff */
[----:B------:R-:W3:Y:S04]  /*7200*/  LDS.128 R20, [UR4+0x20] ;  /* 0x00002004ff147984 */ /* 0x000ee80008000c00 */
[----:B------:R-:W4:Y:S04]  /*7210*/  LDS.128 R16, [UR4+0x30] ;  /* 0x00003004ff107984 */ /* 0x000f280008000c00 */
[----:B------:R-:W5:Y:S04]  /*7220*/  LDS.128 R12, [UR4+0x40] ;  /* 0x00004004ff0c7984 */ /* 0x000f680008000c00 */
[----:B------:R-:W0:Y:S04]  /*7230*/  LDS.128 R8, [UR4+0x50] ;  /* 0x00005004ff087984 */ /* 0x000e280008000c00 */
[----:B0-----:R-:W0:Y:S04]  /*7240*/  LDS.128 R4, [UR4+0x60] ;  /* 0x00006004ff047984 */ /* 0x001e280008000c00 */
[----:B------:R-:W0:Y:S01]  /*7250*/  LDS.128 R32, [UR4+0x70] ;  /* 0x00007004ff207984 */ /* 0x000e220008000c00 */
[----:B------:R-:W-:-:S03]  /*7260*/  UIADD3 UR4, UR4, 0x80, URZ ;  /* 0x0000008004047890 */ /* 0x000fc6000fffe03f */
[----:B-1----:R-:W-:Y:S04]  /*7270*/  STG.E [R2.64], R28 ;  /* 0x0000001c02007986 */ /* 0x002fe8000c101906 */
[----:B------:R-:W-:Y:S04]  /*7280*/  STG.E [R2.64+0x4], R29 ;  /* 0x0000041d02007986 */ /* 0x000fe8000c101906 */
[----:B------:R-:W-:Y:S04]  /*7290*/  STG.E [R2.64+0x8], R30 ;  /* 0x0000081e02007986 */ /* 0x000fe8000c101906 */
[----:B------:R-:W-:Y:S04]  /*72a0*/  STG.E [R2.64+0xc], R31 ;  /* 0x00000c1f02007986 */ /* 0x000fe8000c101906 */
[----:B--2---:R-:W-:Y:S04]  /*72b0*/  STG.E [R2.64+0x10], R24 ;  /* 0x0000101802007986 */ /* 0x004fe8000c101906 */
[----:B------:R-:W-:Y:S04]  /*72c0*/  STG.E [R2.64+0x14], R25 ;  /* 0x0000141902007986 */ /* 0x000fe8000c101906 */
[----:B------:R-:W-:Y:S04]  /*72d0*/  STG.E [R2.64+0x18], R26 ;  /* 0x0000181a02007986 */ /* 0x000fe8000c101906 */
[----:B------:R-:W-:Y:S04]  /*72e0*/  STG.E [R2.64+0x1c], R27 ;  /* 0x00001c1b02007986 */ /* 0x000fe8000c101906 */
[----:B---3--:R-:W-:Y:S04]  /*72f0*/  STG.E [R2.64+0x20], R20 ;  /* 0x0000201402007986 */ /* 0x008fe8000c101906 */
[----:B------:R-:W-:Y:S04]  /*7300*/  STG.E [R2.64+0x24], R21 ;  /* 0x0000241502007986 */ /* 0x000fe8000c101906 */
[----:B------:R-:W-:Y:S04]  /*7310*/  STG.E [R2.64+0x28], R22 ;  /* 0x0000281602007986 */ /* 0x000fe8000c101906 */
[----:B------:R-:W-:Y:S04]  /*7320*/  STG.E [R2.64+0x2c], R23 ;  /* 0x00002c1702007986 */ /* 0x000fe8000c101906 */
[----:B----4-:R-:W-:Y:S04]  /*7330*/  STG.E [R2.64+0x30], R16 ;  /* 0x0000301002007986 */ /* 0x010fe8000c101906 */
[----:B------:R-:W-:Y:S04]  /*7340*/  STG.E [R2.64+0x34], R17 ;  /* 0x0000341102007986 */ /* 0x000fe8000c101906 */
[----:B------:R-:W-:Y:S04]  /*7350*/  STG.E [R2.64+0x38], R18 ;  /* 0x0000381202007986 */ /* 0x000fe8000c101906 */
[----:B------:R-:W-:Y:S04]  /*7360*/  STG.E [R2.64+0x3c], R19 ;  /* 0x00003c1302007986 */ /* 0x000fe8000c101906 */
[----:B-----5:R-:W-:Y:S04]  /*7370*/  STG.E [R2.64+0x40], R12 ;  /* 0x0000400c02007986 */ /* 0x020fe8000c101906 */
[----:B------:R-:W-:Y:S04]  /*7380*/  STG.E [R2.64+0x44], R13 ;  /* 0x0000440d02007986 */ /* 0x000fe8000c101906 */
[----:B------:R-:W-:Y:S04]  /*7390*/  STG.E [R2.64+0x48], R14 ;  /* 0x0000480e02007986 */ /* 0x000fe8000c101906 */
[----:B------:R-:W-:Y:S04]  /*73a0*/  STG.E [R2.64+0x4c], R15 ;  /* 0x00004c0f02007986 */ /* 0x000fe8000c101906 */
[----:B------:R-:W-:Y:S04]  /*73b0*/  STG.E [R2.64+0x50], R8 ;  /* 0x0000500802007986 */ /* 0x000fe8000c101906 */
[----:B------:R-:W-:Y:S04]  /*73c0*/  STG.E [R2.64+0x54], R9 ;  /* 0x0000540902007986 */ /* 0x000fe8000c101906 */
[----:B------:R-:W-:Y:S04]  /*73d0*/  STG.E [R2.64+0x58], R10 ;  /* 0x0000580a02007986 */ /* 0x000fe8000c101906 */
[----:B------:R-:W-:Y:S04]  /*73e0*/  STG.E [R2.64+0x5c], R11 ;  /* 0x00005c0b02007986 */ /* 0x000fe8000c101906 */
[----:B0-----:R-:W-:Y:S04]  /*73f0*/  STG.E [R2.64+0x60], R4 ;  /* 0x0000600402007986 */ /* 0x001fe8000c101906 */
[----:B------:R-:W-:Y:S04]  /*7400*/  STG.E [R2.64+0x64], R5 ;  /* 0x0000640502007986 */ /* 0x000fe8000c101906 */
[----:B------:R-:W-:Y:S04]  /*7410*/  STG.E [R2.64+0x68], R6 ;  /* 0x0000680602007986 */ /* 0x000fe8000c101906 */
[----:B------:R-:W-:Y:S04]  /*7420*/  STG.E [R2.64+0x6c], R7 ;  /* 0x00006c0702007986 */ /* 0x000fe8000c101906 */
[----:B------:R0:W-:Y:S04]  /*7430*/  STG.E [R2.64+0x70], R32 ;  /* 0x0000702002007986 */ /* 0x0001e8000c101906 */
[----:B------:R1:W-:Y:S04]  /*7440*/  STG.E [R2.64+0x74], R33 ;  /* 0x0000742102007986 */ /* 0x0003e8000c101906 */
[----:B------:R1:W-:Y:S04]  /*7450*/  STG.E [R2.64+0x78], R34 ;  /* 0x0000782202007986 */ /* 0x0003e8000c101906 */
[----:B------:R1:W-:Y:S01]  /*7460*/  STG.E [R2.64+0x7c], R35 ;  /* 0x00007c2302007986 */ /* 0x0003e2000c101906 */
[----:B0-----:R-:W-:Y:S01]  /*7470*/  IMAD.X R32, RZ, RZ, R3, P1 ;  /* 0x000000ffff207224 */ /* 0x001fe200008e0603 */
[----:B------:R-:W-:Y:S05]  /*7480*/  @P0 BRA `(.L_x_0) ;  /* 0xfffffd0000000947 */ /* 0x000fea000383ffff */
[----:B-1----:R-:W-:Y:S02]  /*7490*/  IMAD.MOV.U32 R2, RZ, RZ, c[0x0][0x168] ;  /* 0x00005a00ff027624 */ /* 0x002fe400078e00ff */
[----:B------:R-:W-:-:S05]  /*74a0*/  IMAD.MOV.U32 R3, RZ, RZ, c[0x0][0x16c] ;  /* 0x00005b00ff037624 */ /* 0x000fca00078e00ff */
[----:B------:R-:W-:Y:S01]  /*74b0*/  STG.E [R2.64], R0 ;  /* 0x0000000002007986 */ /* 0x000fe2000c101906 */
[----:B------:R-:W-:Y:S05]  /*74c0*/  EXIT ;  /* 0x000000000000794d */ /* 0x000fea0003800000 */
.L_x_1:
[----:B------:R-:W-:-:S00]  /*74d0*/  BRA `(.L_x_1) ;  /* 0xfffffff000007947 */ /* 0x000fc0000383ffff */
[----:B------:R-:W-:-:S00]  /*74e0*/  NOP ;  /* 0x0000000000007918 */ /* 0x000fc00000000000 */
        /* <DEDUP_REMOVED lines=9> */
.L_x_3:


//--------------------- .text._Z15flush_l2_kernelILi128EEvPKiPi --------------------------
	.section	.text._Z15flush_l2_kernelILi128EEvPKiPi,"ax",@progbits
	.sectioninfo	@"SHI_REGISTERS=40"
	.align	128
        .global         _Z15flush_l2_kernelILi128EEvPKiPi
        .type           _Z15flush_l2_kernelILi128EEvPKiPi,@function
        .size           _Z15flush_l2_kernelILi128EEvPKiPi,(.L_x_4 - _Z15flush_l2_kernelILi128EEvPKiPi)
        .other          _Z15flush_l2_kernelILi128EEvPKiPi,@"STO_CUDA_ENTRY STV_DEFAULT"
_Z15flush_l2_kernelILi128EEvPKiPi:
.text._Z15flush_l2_kernelILi128EEvPKiPi:
[----:B------:R-:W-:-:S02]  /*0000*/  IMAD.MOV.U32 R1, RZ, RZ, c[0x0][0x28] ;  /* 0x00000a00ff017624 */ /* 0x000fc400078e00ff */
[----:B------:R-:W0:Y:S01]  /*0010*/  S2R R37, SR_TID.X ;  /* 0x0000000000257919 */ /* 0x000e220000002100 */
[----:B------:R-:W-:-:S03]  /*0020*/  ULDC.64 UR4, c[0x0][0x118] ;  /* 0x0000460000047ab9 */ /* 0x000fc60000000a00 */
[----:B------:R-:W1:Y:S01]  /*0030*/  S2R R20, SR_CTAID.X ;  /* 0x0000000000147919 */ /* 0x000e620000002500 */
[C---:B0-----:R-:W-:Y:S02]  /*0040*/  LOP3.LUT R25, R37.reuse, 0xffffffe0, RZ, 0xc0, !PT ;  /* 0xffffffe025197812 */ /* 0x041fe400078ec0ff */
[----:B------:R-:W-:Y:S02]  /*0050*/  LOP3.LUT R21, R37, 0x1f, RZ, 0xc0, !PT ;  /* 0x0000001f25157812 */ /* 0x000fe400078ec0ff */
[----:B-1----:R-:W-:-:S04]  /*0060*/  LEA R20, P0, R20, R25, 0x7 ;  /* 0x0000001914147211 */ /* 0x002fc800078038ff */
[C---:B------:R-:W-:Y:S02]  /*0070*/  LOP3.LUT R6, R20.reuse, 0x1f, R37, 0xf8, !PT ;  /* 0x0000001f14067812 */ /* 0x040fe400078ef825 */
[----:B------:R-:W-:Y:S02]  /*0080*/  LEA.HI.X.SX32 R25, R25, RZ, 0x1, P0 ;  /* 0x000000ff19197211 */ /* 0x000fe400000f0eff */
[--C-:B------:R-:W-:Y:S02]  /*0090*/  LOP3.LUT R0, R20, 0x1, R21.reuse, 0xf6, !PT ;  /* 0x0000000114007812 */ /* 0x100fe400078ef615 */
[----:B------:R-:W-:Y:S02]  /*00a0*/  LEA R2, P1, R6, c[0x0][0x160], 0x2 ;  /* 0x0000580006027a11 */ /* 0x000fe400078210ff */
[----:B------:R-:W-:Y:S02]  /*00b0*/  LOP3.LUT R10, R20, 0x2, R21, 0xf6, !PT ;  /* 0x00000002140a7812 */ /* 0x000fe400078ef615 */
[----:B------:R-:W-:-:S02]  /*00c0*/  LEA R4, P0, R0, c[0x0][0x160], 0x2 ;  /* 0x0000580000047a11 */ /* 0x000fc400078010ff */
[----:B------:R-:W-:Y:S02]  /*00d0*/  LEA.HI.X R3, R6, c[0x0][0x164], R25, 0x2, P1 ;  /* 0x0000590006037a11 */ /* 0x000fe400008f1419 */
[--C-:B------:R-:W-:Y:S02]  /*00e0*/  LOP3.LUT R8, R20, 0x3, R21.reuse, 0xf6, !PT ;  /* 0x0000000314087812 */ /* 0x100fe400078ef615 */
[----:B------:R-:W-:Y:S02]  /*00f0*/  LEA R6, P1, R10, c[0x0][0x160], 0x2 ;  /* 0x000058000a067a11 */ /* 0x000fe400078210ff */
[----:B------:R-:W-:Y:S02]  /*0100*/  LOP3.LUT R16, R20, 0x4, R21, 0xf6, !PT ;  /* 0x0000000414107812 */ /* 0x000fe400078ef615 */
[--C-:B------:R-:W-:Y:S02]  /*0110*/  LEA.HI.X R5, R0, c[0x0][0x164], R25.reuse, 0x2, P0 ;  /* 0x0000590000057a11 */ /* 0x100fe400000f1419 */
[----:B------:R-:W-:Y:S01]  /*0120*/  LEA R12, P0, R8, c[0x0][0x160], 0x2 ;  /* 0x00005800080c7a11 */ /* 0x000fe200078010ff */
[----:B------:R0:W2:Y:S01]  /*0130*/  LDG.E.STRONG.GPU R0, [R2.64] ;  /* 0x0000000402007981 */ /* 0x0000a2000c1ef900 */
[----:B------:R-:W-:-:S02]  /*0140*/  LEA.HI.X R7, R10, c[0x0][0x164], R25, 0x2, P1 ;  /* 0x000059000a077a11 */ /* 0x000fc400008f1419 */
[--C-:B------:R-:W-:Y:S01]  /*0150*/  LOP3.LUT R10, R20, 0x5, R21.reuse, 0xf6, !PT ;  /* 0x00000005140a7812 */ /* 0x100fe200078ef615 */
[----:B------:R1:W2:Y:S01]  /*0160*/  LDG.E.STRONG.GPU R36, [R4.64] ;  /* 0x0000000404247981 */ /* 0x0002a2000c1ef900 */
[----:B------:R-:W-:Y:S02]  /*0170*/  LEA R14, P1, R16, c[0x0][0x160], 0x2 ;  /* 0x00005800100e7a11 */ /* 0x000fe400078210ff */
[----:B------:R-:W-:Y:S01]  /*0180*/  LOP3.LUT R18, R20, 0x6, R21, 0xf6, !PT ;  /* 0x0000000614127812 */ /* 0x000fe200078ef615 */
[----:B------:R3:W2:Y:S01]  /*0190*/  LDG.E.STRONG.GPU R35, [R6.64] ;  /* 0x0000000406237981 */ /* 0x0006a2000c1ef900 */
[--C-:B------:R-:W-:Y:S02]  /*01a0*/  LEA.HI.X R13, R8, c[0x0][0x164], R25.reuse, 0x2, P0 ;  /* 0x00005900080d7a11 */ /* 0x100fe400000f1419 */
[----:B------:R-:W-:Y:S02]  /*01b0*/  LEA R8, P0, R10, c[0x0][0x160], 0x2 ;  /* 0x000058000a087a11 */ /* 0x000fe400078010ff */
[----:B------:R-:W-:Y:S01]  /*01c0*/  LEA.HI.X R15, R16, c[0x0][0x164], R25, 0x2, P1 ;  /* 0x00005900100f7a11 */ /* 0x000fe200008f1419 */
[----:B------:R4:W5:Y:S01]  /*01d0*/  LDG.E.STRONG.GPU R34, [R12.64] ;  /* 0x000000040c227981 */ /* 0x000962000c1ef900 */
[----:B------:R-:W-:-:S02]  /*01e0*/  LOP3.LUT R22, R20, 0x7, R21, 0xf6, !PT ;  /* 0x0000000714167812 */ /* 0x000fc400078ef615 */
[----:B0-----:R-:W-:Y:S01]  /*01f0*/  LEA R2, P1, R18, c[0x0][0x160], 0x2 ;  /* 0x0000580012027a11 */ /* 0x001fe200078210ff */
[----:B------:R0:W5:Y:S01]  /*0200*/  LDG.E.STRONG.GPU R33, [R14.64] ;  /* 0x000000040e217981 */ /* 0x000162000c1ef900 */
[----:B------:R-:W-:Y:S02]  /*0210*/  LOP3.LUT R16, R20, 0x8, R21, 0xf6, !PT ;  /* 0x0000000814107812 */ /* 0x000fe400078ef615 */
[--C-:B------:R-:W-:Y:S02]  /*0220*/  LEA.HI.X R9, R10, c[0x0][0x164], R25.reuse, 0x2, P0 ;  /* 0x000059000a097a11 */ /* 0x100fe400000f1419 */
[----:B------:R-:W-:Y:S02]  /*0230*/  LEA R10, P0, R22, c[0x0][0x160], 0x2 ;  /* 0x00005800160a7a11 */ /* 0x000fe400078010ff */
[----:B------:R-:W-:Y:S01]  /*0240*/  LEA.HI.X R3, R18, c[0x0][0x164], R25, 0x2, P1 ;  /* 0x0000590012037a11 */ /* 0x000fe200008f1419 */
[----:B------:R0:W5:Y:S01]  /*0250*/  LDG.E.STRONG.GPU R32, [R8.64] ;  /* 0x0000000408207981 */ /* 0x000162000c1ef900 */
[----:B------:R-:W-:-:S02]  /*0260*/  LOP3.LUT R18, R20, 0x9, R21, 0xf6, !PT ;  /* 0x0000000914127812 */ /* 0x000fc400078ef615 */
[----:B-1----:R-:W-:Y:S01]  /*0270*/  LEA R4, P1, R16, c[0x0][0x160], 0x2 ;  /* 0x0000580010047a11 */ /* 0x002fe200078210ff */
[----:B------:R1:W5:Y:S01]  /*0280*/  LDG.E.STRONG.GPU R31, [R2.64] ;  /* 0x00000004021f7981 */ /* 0x000362000c1ef900 */
[----:B------:R-:W-:Y:S02]  /*0290*/  LEA.HI.X R11, R22, c[0x0][0x164], R25, 0x2, P0 ;  /* 0x00005900160b7a11 */ /* 0x000fe400000f1419 */
[----:B------:R-:W-:Y:S02]  /*02a0*/  LOP3.LUT R22, R20, 0xa, R21, 0xf6, !PT ;  /* 0x0000000a14167812 */ /* 0x000fe400078ef615 */
[----:B---3--:R-:W-:Y:S01]  /*02b0*/  LEA R6, P0, R18, c[0x0][0x160], 0x2 ;  /* 0x0000580012067a11 */ /* 0x008fe200078010ff */
[----:B------:R3:W5:Y:S01]  /*02c0*/  LDG.E.STRONG.GPU R30, [R10.64] ;  /* 0x000000040a1e7981 */ /* 0x000762000c1ef900 */
[----:B------:R-:W-:Y:S02]  /*02d0*/  LEA.HI.X R5, R16, c[0x0][0x164], R25, 0x2, P1 ;  /* 0x0000590010057a11 */ /* 0x000fe400008f1419 */
[----:B------:R-:W-:-:S02]  /*02e0*/  LOP3.LUT R16, R20, 0xb, R21, 0xf6, !PT ;  /* 0x0000000b14107812 */ /* 0x000fc400078ef615 */
[----:B----4-:R-:W-:Y:S01]  /*02f0*/  LEA R12, P1, R22, c[0x0][0x160], 0x2 ;  /* 0x00005800160c7a11 */ /* 0x010fe200078210ff */
[----:B------:R4:W5:Y:S01]  /*0300*/  LDG.E.STRONG.GPU R29, [R4.64] ;  /* 0x00000004041d7981 */ /* 0x000962000c1ef900 */
[----:B------:R-:W-:Y:S02]  /*0310*/  LEA.HI.X R7, R18, c[0x0][0x164], R25, 0x2, P0 ;  /* 0x0000590012077a11 */ /* 0x000fe400000f1419 */
[--C-:B------:R-:W-:Y:S02]  /*0320*/  LOP3.LUT R18, R20, 0xc, R21.reuse, 0xf6, !PT ;  /* 0x0000000c14127812 */ /* 0x100fe400078ef615 */
[----:B0-----:R-:W-:Y:S01]  /*0330*/  LEA R8, P0, R16, c[0x0][0x160], 0x2 ;  /* 0x0000580010087a11 */ /* 0x001fe200078010ff */
[----:B------:R0:W5:Y:S01]  /*0340*/  LDG.E.STRONG.GPU R28, [R6.64] ;  /* 0x00000004061c7981 */ /* 0x000162000c1ef900 */
[----:B------:R-:W-:Y:S02]  /*0350*/  LOP3.LUT R14, R20, 0xd, R21, 0xf6, !PT ;  /* 0x0000000d140e7812 */ /* 0x000fe400078ef615 */
[----:B------:R-:W-:-:S02]  /*0360*/  LEA.HI.X R13, R22, c[0x0][0x164], R25, 0x2, P1 ;  /* 0x00005900160d7a11 */ /* 0x000fc400008f1419 */
[----:B-1----:R-:W-:Y:S02]  /*0370*/  LEA R2, P1, R18, c[0x0][0x160], 0x2 ;  /* 0x0000580012027a11 */ /* 0x002fe400078210ff */
[----:B------:R-:W-:Y:S01]  /*0380*/  LEA.HI.X R9, R16, c[0x0][0x164], R25, 0x2, P0 ;  /* 0x0000590010097a11 */ /* 0x000fe200000f1419 */
[----:B------:R1:W5:Y:S01]  /*0390*/  LDG.E.STRONG.GPU R27, [R12.64] ;  /* 0x000000040c1b7981 */ /* 0x000362000c1ef900 */
[--C-:B------:R-:W-:Y:S02]  /*03a0*/  LOP3.LUT R16, R20, 0xe, R21.reuse, 0xf6, !PT ;  /* 0x0000000e14107812 */ /* 0x100fe400078ef615 */
[----:B---3--:R-:W-:Y:S01]  /*03b0*/  LEA R10, P0, R14, c[0x0][0x160], 0x2 ;  /* 0x000058000e0a7a11 */ /* 0x008fe200078010ff */
[----:B------:R3:W5:Y:S01]  /*03c0*/  LDG.E.STRONG.GPU R26, [R8.64] ;  /* 0x00000004081a7981 */ /* 0x000762000c1ef900 */
[----:B------:R-:W-:Y:S02]  /*03d0*/  LOP3.LUT R24, R20, 0xf, R21, 0xf6, !PT ;  /* 0x0000000f14187812 */ /* 0x000fe400078ef615 */
[----:B------:R-:W-:-:S02]  /*03e0*/  LEA.HI.X R3, R18, c[0x0][0x164], R25, 0x2, P1 ;  /* 0x0000590012037a11 */ /* 0x000fc400008f1419 */
[----:B----4-:R-:W-:Y:S02]  /*03f0*/  LEA R4, P1, R16, c[0x0][0x160], 0x2 ;  /* 0x0000580010047a11 */ /* 0x010fe400078210ff */
[----:B------:R-:W-:Y:S01]  /*0400*/  LEA.HI.X R11, R14, c[0x0][0x164], R25, 0x2, P0 ;  /* 0x000059000e0b7a11 */ /* 0x000fe200000f1419 */
[----:B------:R4:W5:Y:S01]  /*0410*/  LDG.E.STRONG.GPU R17, [R2.64] ;  /* 0x0000000402117981 */ /* 0x000962000c1ef900 */
[--C-:B------:R-:W-:Y:S02]  /*0420*/  LOP3.LUT R14, R20, 0x10, R21.reuse, 0xf6, !PT ;  /* 0x00000010140e7812 */ /* 0x100fe400078ef615 */
[----:B0-----:R-:W-:Y:S02]  /*0430*/  LEA R6, P0, R24, c[0x0][0x160], 0x2 ;  /* 0x0000580018067a11 */ /* 0x001fe400078010ff */
[----:B------:R-:W-:Y:S02]  /*0440*/  LOP3.LUT R18, R20, 0x11, R21, 0xf6, !PT ;  /* 0x0000001114127812 */ /* 0x000fe400078ef615 */
[----:B------:R-:W-:-:S02]  /*0450*/  LEA.HI.X R5, R16, c[0x0][0x164], R25, 0x2, P1 ;  /* 0x0000590010057a11 */ /* 0x000fc400008f1419 */
[----:B------:R-:W-:Y:S01]  /*0460*/  LEA R22, P1, R14, c[0x0][0x160], 0x2 ;  /* 0x000058000e167a11 */ /* 0x000fe200078210ff */
[----:B------:R0:W5:Y:S01]  /*0470*/  LDG.E.STRONG.GPU R16, [R10.64] ;  /* 0x000000040a107981 */ /* 0x000162000c1ef900 */
[----:B------:R-:W-:Y:S02]  /*0480*/  LEA.HI.X R7, R24, c[0x0][0x164], R25, 0x2, P0 ;  /* 0x0000590018077a11 */ /* 0x000fe400000f1419 */
[--C-:B-1----:R-:W-:Y:S01]  /*0490*/  LOP3.LUT R12, R20, 0x12, R21.reuse, 0xf6, !PT ;  /* 0x00000012140c7812 */ /* 0x102fe200078ef615 */
[----:B------:R1:W5:Y:S01]  /*04a0*/  LDG.E.STRONG.GPU R15, [R4.64] ;  /* 0x00000004040f7981 */ /* 0x000362000c1ef900 */
[----:B---3--:R-:W-:Y:S02]  /*04b0*/  LEA R8, P0, R18, c[0x0][0x160], 0x2 ;  /* 0x0000580012087a11 */ /* 0x008fe400078010ff */
[----:B------:R-:W-:Y:S02]  /*04c0*/  LOP3.LUT R24, R20, 0x13, R21, 0xf6, !PT ;  /* 0x0000001314187812 */ /* 0x000fe400078ef615 */
[----:B------:R-:W-:-:S02]  /*04d0*/  LEA.HI.X R23, R14, c[0x0][0x164], R25, 0x2, P1 ;  /* 0x000059000e177a11 */ /* 0x000fc400008f1419 */
[----:B----4-:R-:W-:Y:S01]  /*04e0*/  LEA R2, P1, R12, c[0x0][0x160], 0x2 ;  /* 0x000058000c027a11 */ /* 0x010fe200078210ff */
[----:B------:R3:W4:Y:S01]  /*04f0*/  LDG.E.STRONG.GPU R14, [R6.64] ;  /* 0x00000004060e7981 */ /* 0x000722000c1ef900 */
[----:B------:R-:W-:Y:S02]  /*0500*/  LEA.HI.X R9, R18, c[0x0][0x164], R25, 0x2, P0 ;  /* 0x0000590012097a11 */ /* 0x000fe400000f1419 */
[----:B0-----:R-:W-:Y:S01]  /*0510*/  LOP3.LUT R10, R20, 0x14, R21, 0xf6, !PT ;  /* 0x00000014140a7812 */ /* 0x001fe200078ef615 */
[----:B------:R0:W4:Y:S01]  /*0520*/  LDG.E.STRONG.GPU R13, [R22.64] ;  /* 0x00000004160d7981 */ /* 0x000122000c1ef900 */
[----:B------:R-:W-:Y:S02]  /*0530*/  LEA R18, P0, R24, c[0x0][0x160], 0x2 ;  /* 0x0000580018127a11 */ /* 0x000fe400078010ff */
[----:B------:R-:W-:Y:S02]  /*0540*/  LEA.HI.X R3, R12, c[0x0][0x164], R25, 0x2, P1 ;  /* 0x000059000c037a11 */ /* 0x000fe400008f1419 */
[----:B------:R0:W4:Y:S01]  /*0550*/  LDG.E.STRONG.GPU R12, [R8.64] ;  /* 0x00000004080c7981 */ /* 0x000122000c1ef900 */
[----:B-1----:R-:W-:-:S02]  /*0560*/  LEA R4, P1, R10, c[0x0][0x160], 0x2 ;  /* 0x000058000a047a11 */ /* 0x002fc400078210ff */
[----:B------:R-:W-:Y:S01]  /*0570*/  LEA.HI.X R19, R24, c[0x0][0x164], R25, 0x2, P0 ;  /* 0x0000590018137a11 */ /* 0x000fe200000f1419 */
[----:B------:R1:W4:Y:S01]  /*0580*/  LDG.E.STRONG.GPU R11, [R2.64] ;  /* 0x00000004020b7981 */ /* 0x000322000c1ef900 */
[C-C-:B------:R-:W-:Y:S02]  /*0590*/  LOP3.LUT R24, R20.reuse, 0x16, R21.reuse, 0xf6, !PT ;  /* 0x0000001614187812 */ /* 0x140fe400078ef615 */
[----:B0-----:R-:W-:Y:S02]  /*05a0*/  LOP3.LUT R8, R20, 0x15, R21, 0xf6, !PT ;  /* 0x0000001514087812 */ /* 0x001fe400078ef615 */
[----:B------:R-:W-:Y:S02]  /*05b0*/  LEA.HI.X R5, R10, c[0x0][0x164], R25, 0x2, P1 ;  /* 0x000059000a057a11 */ /* 0x000fe400008f1419 */
[----:B---3--:R-:W-:Y:S01]  /*05c0*/  LEA R6, P0, R8, c[0x0][0x160], 0x2 ;  /* 0x0000580008067a11 */ /* 0x008fe200078010ff */
[----:B------:R0:W3:Y:S01]  /*05d0*/  LDG.E.STRONG.GPU R10, [R18.64] ;  /* 0x00000004120a7981 */ /* 0x0000e2000c1ef900 */
[----:B------:R-:W-:-:S02]  /*05e0*/  LEA R22, P1, R24, c[0x0][0x160], 0x2 ;  /* 0x0000580018167a11 */ /* 0x000fc400078210ff */
[--C-:B------:R-:W-:Y:S01]  /*05f0*/  LEA.HI.X R7, R8, c[0x0][0x164], R25.reuse, 0x2, P0 ;  /* 0x0000590008077a11 */ /* 0x100fe200000f1419 */
[----:B------:R1:W3:Y:S01]  /*0600*/  LDG.E.STRONG.GPU R9, [R4.64] ;  /* 0x0000000404097981 */ /* 0x0002e2000c1ef900 */
[----:B------:R-:W-:-:S03]  /*0610*/  LEA.HI.X R23, R24, c[0x0][0x164], R25, 0x2, P1 ;  /* 0x0000590018177a11 */ /* 0x000fc600008f1419 */
[----:B------:R1:W3:Y:S01]  /*0620*/  LDG.E.STRONG.GPU R8, [R6.64] ;  /* 0x0000000406087981 */ /* 0x0002e2000c1ef900 */
[----:B0-----:R-:W-:-:S04]  /*0630*/  LOP3.LUT R18, R20, 0x17, R21, 0xf6, !PT ;  /* 0x0000001714127812 */ /* 0x001fc800078ef615 */
[----:B-1----:R-:W-:Y:S01]  /*0640*/  LEA R2, P0, R18, c[0x0][0x160], 0x2 ;  /* 0x0000580012027a11 */ /* 0x002fe200078010ff */
[----:B------:R0:W3:Y:S01]  /*0650*/  LDG.E.STRONG.GPU R7, [R22.64] ;  /* 0x0000000416077981 */ /* 0x0000e2000c1ef900 */
[----:B------:R-:W-:Y:S02]  /*0660*/  LOP3.LUT R24, R20, 0x19, R21, 0xf6, !PT ;  /* 0x0000001914187812 */ /* 0x000fe400078ef615 */
[----:B------:R-:W-:Y:S02]  /*0670*/  LEA.HI.X R3, R18, c[0x0][0x164], R25, 0x2, P0 ;  /* 0x0000590012037a11 */ /* 0x000fe400000f1419 */
[----:B0-----:R-:W-:-:S03]  /*0680*/  LOP3.LUT R22, R20, 0x18, R21, 0xf6, !PT ;  /* 0x0000001814167812 */ /* 0x001fc600078ef615 */
[----:B------:R0:W3:Y:S01]  /*0690*/  LDG.E.STRONG.GPU R6, [R2.64] ;  /* 0x0000000402067981 */ /* 0x0000e2000c1ef900 */
[----:B------:R-:W-:Y:S02]  /*06a0*/  LEA R18, P1, R24, c[0x0][0x160], 0x2 ;  /* 0x0000580018127a11 */ /* 0x000fe400078210ff */
[----:B------:R-:W-:Y:S02]  /*06b0*/  LEA R4, P0, R22, c[0x0][0x160], 0x2 ;  /* 0x0000580016047a11 */ /* 0x000fe400078010ff */
[--C-:B------:R-:W-:Y:S02]  /*06c0*/  LEA.HI.X R19, R24, c[0x0][0x164], R25.reuse, 0x2, P1 ;  /* 0x0000590018137a11 */ /* 0x100fe400008f1419 */
[----:B------:R-:W-:Y:S02]  /*06d0*/  LEA.HI.X R5, R22, c[0x0][0x164], R25, 0x2, P0 ;  /* 0x0000590016057a11 */ /* 0x000fe400000f1419 */
[----:B------:R-:W-:-:S04]  /*06e0*/  LOP3.LUT R24, R20, 0x1b, R21, 0xf6, !PT ;  /* 0x0000001b14187812 */ /* 0x000fc800078ef615 */
[----:B------:R1:W3:Y:S01]  /*06f0*/  LDG.E.STRONG.GPU R5, [R4.64] ;  /* 0x0000000404057981 */ /* 0x0002e2000c1ef900 */
[----:B------:R-:W-:-:S03]  /*0700*/  LEA R22, P1, R24, c[0x0][0x160], 0x2 ;  /* 0x0000580018167a11 */ /* 0x000fc600078210ff */
[----:B-1----:R1:W3:Y:S01]  /*0710*/  LDG.E.STRONG.GPU R4, [R18.64] ;  /* 0x0000000412047981 */ /* 0x0022e2000c1ef900 */
[----:B------:R-:W-:Y:S02]  /*0720*/  LEA.HI.X R23, R24, c[0x0][0x164], R25, 0x2, P1 ;  /* 0x0000590018177a11 */ /* 0x000fe400008f1419 */
[----:B-1----:R-:W-:-:S04]  /*0730*/  LOP3.LUT R18, R20, 0x1a, R21, 0xf6, !PT ;  /* 0x0000001a14127812 */ /* 0x002fc800078ef615 */
[----:B0-----:R-:W-:Y:S02]  /*0740*/  LEA R2, P0, R18, c[0x0][0x160], 0x2 ;  /* 0x0000580012027a11 */ /* 0x001fe400078010ff */
[----:B------:R-:W-:Y:S02]  /*0750*/  LOP3.LUT R24, R20, 0x1c, R21, 0xf6, !PT ;  /* 0x0000001c14187812 */ /* 0x000fe400078ef615 */
[----:B------:R-:W-:Y:S02]  /*0760*/  LEA.HI.X R3, R18, c[0x0][0x164], R25, 0x2, P0 ;  /* 0x0000590012037a11 */ /* 0x000fe400000f1419 */
[----:B------:R-:W-:-:S04]  /*0770*/  LEA R18, P0, R24, c[0x0][0x160], 0x2 ;  /* 0x0000580018127a11 */ /* 0x000fc800078010ff */
[----:B------:R0:W3:Y:S01]  /*0780*/  LDG.E.STRONG.GPU R3, [R2.64] ;  /* 0x0000000402037981 */ /* 0x0000e2000c1ef900 */
[----:B------:R-:W-:Y:S02]  /*0790*/  LEA.HI.X R19, R24, c[0x0][0x164], R25, 0x2, P0 ;  /* 0x0000590018137a11 */ /* 0x000fe400000f1419 */
[C---:B------:R-:W-:Y:S02]  /*07a0*/  LOP3.LUT R24, R20.reuse, 0x1e, R21, 0xf6, !PT ;  /* 0x0000001e14187812 */ /* 0x040fe400078ef615 */
[C---:B------:R-:W-:Y:S02]  /*07b0*/  LOP3.LUT R37, R20.reuse, 0x1f, R37, 0xf4, !PT ;  /* 0x0000001f14257812 */ /* 0x040fe400078ef425 */
[----:B------:R-:W3:Y:S04]  /*07c0*/  LDG.E.STRONG.GPU R19, [R18.64] ;  /* 0x0000000412137981 */ /* 0x000ee8000c1ef900 */
[----:B0-----:R0:W3:Y:S02]  /*07d0*/  LDG.E.STRONG.GPU R2, [R22.64] ;  /* 0x0000000416027981 */ /* 0x0010e4000c1ef900 */
[----:B0-----:R-:W-:-:S04]  /*07e0*/  LOP3.LUT R22, R20, 0x1d, R21, 0xf6, !PT ;  /* 0x0000001d14167812 */ /* 0x001fc800078ef615 */
[----:B------:R-:W-:-:S04]  /*07f0*/  LEA R20, P0, R22, c[0x0][0x160], 0x2 ;  /* 0x0000580016147a11 */ /* 0x000fc800078010ff */
[----:B------:R-:W-:Y:S02]  /*0800*/  LEA.HI.X R21, R22, c[0x0][0x164], R25, 0x2, P0 ;  /* 0x0000590016157a11 */ /* 0x000fe400000f1419 */
[----:B------:R-:W-:-:S03]  /*0810*/  LEA R22, P0, R24, c[0x0][0x160], 0x2 ;  /* 0x0000580018167a11 */ /* 0x000fc600078010ff */
[----:B------:R-:W3:Y:S01]  /*0820*/  LDG.E.STRONG.GPU R20, [R20.64] ;  /* 0x0000000414147981 */ /* 0x000ee2000c1ef900 */
[----:B------:R-:W-:Y:S02]  /*0830*/  LEA.HI.X R23, R24, c[0x0][0x164], R25, 0x2, P0 ;  /* 0x0000590018177a11 */ /* 0x000fe400000f1419 */
[----:B------:R-:W-:-:S04]  /*0840*/  LEA R24, P0, R37, c[0x0][0x160], 0x2 ;  /* 0x0000580025187a11 */ /* 0x000fc800078010ff */
[----:B------:R-:W3:Y:S01]  /*0850*/  LDG.E.STRONG.GPU R23, [R22.64] ;  /* 0x0000000416177981 */ /* 0x000ee2000c1ef900 */
[----:B------:R-:W-:-:S05]  /*0860*/  LEA.HI.X R25, R37, c[0x0][0x164], R25, 0x2, P0 ;  /* 0x0000590025197a11 */ /* 0x000fca00000f1419 */
[----:B------:R-:W3:Y:S01]  /*0870*/  LDG.E.STRONG.GPU R24, [R24.64] ;  /* 0x0000000418187981 */ /* 0x000ee2000c1ef900 */
[----:B--2---:R-:W-:-:S04]  /*0880*/  IADD3 R0, R35, R36, R0 ;  /* 0x0000002423007210 */ /* 0x004fc80007ffe000 */
[----:B-----5:R-:W-:-:S04]  /*0890*/  IADD3 R0, R33, R34, R0 ;  /* 0x0000002221007210 */ /* 0x020fc80007ffe000 */
[----:B------:R-:W-:-:S04]  /*08a0*/  IADD3 R0, R31, R32, R0 ;  /* 0x000000201f007210 */ /* 0x000fc80007ffe000 */
[----:B------:R-:W-:-:S04]  /*08b0*/  IADD3 R0, R29, R30, R0 ;  /* 0x0000001e1d007210 */ /* 0x000fc80007ffe000 */
[----:B------:R-:W-:-:S04]  /*08c0*/  IADD3 R0, R27, R28, R0 ;  /* 0x0000001c1b007210 */ /* 0x000fc80007ffe000 */
[----:B------:R-:W-:-:S04]  /*08d0*/  IADD3 R0, R17, R26, R0 ;  /* 0x0000001a11007210 */ /* 0x000fc80007ffe000 */
[----:B------:R-:W-:-:S04]  /*08e0*/  IADD3 R0, R15, R16, R0 ;  /* 0x000000100f007210 */ /* 0x000fc80007ffe000 */
[----:B----4-:R-:W-:-:S04]  /*08f0*/  IADD3 R0, R13, R14, R0 ;  /* 0x0000000e0d007210 */ /* 0x010fc80007ffe000 */
[----:B------:R-:W-:-:S04]  /*0900*/  IADD3 R0, R11, R12, R0 ;  /* 0x0000000c0b007210 */ /* 0x000fc80007ffe000 */
[----:B---3--:R-:W-:-:S04]  /*0910*/  IADD3 R0, R9, R10, R0 ;  /* 0x0000000a09007210 */ /* 0x008fc80007ffe000 */
[----:B------:R-:W-:-:S04]  /*0920*/  IADD3 R0, R7, R8, R0 ;  /* 0x0000000807007210 */ /* 0x000fc80007ffe000 */
[----:B------:R-:W-:-:S04]  /*0930*/  IADD3 R0, R5, R6, R0 ;  /* 0x0000000605007210 */ /* 0x000fc80007ffe000 */
[----:B------:R-:W-:-:S04]  /*0940*/  IADD3 R0, R3, R4, R0 ;  /* 0x0000000403007210 */ /* 0x000fc80007ffe000 */
[----:B------:R-:W-:-:S04]  /*0950*/  IADD3 R0, R19, R2, R0 ;  /* 0x0000000213007210 */ /* 0x000fc80007ffe000 */
[----:B------:R-:W-:-:S05]  /*0960*/  IADD3 R23, R23, R20, R0 ;  /* 0x0000001417177210 */ /* 0x000fca0007ffe000 */
[----:B------:R-:W-:-:S05]  /*0970*/  IMAD.IADD R23, R23, 0x1, R24 ;  /* 0x0000000117177824 */ /* 0x000fca00078e0218 */
[----:B------:R-:W-:-:S13]  /*0980*/  ISETP.NE.AND P0, PT, R23, RZ, PT ;  /* 0x000000ff1700720c */ /* 0x000fda0003f05270 */
[----:B------:R-:W-:Y:S05]  /*0990*/  @!P0 EXIT ;  /* 0x000000000000894d */ /* 0x000fea0003800000 */
[----:B------:R-:W-:Y:S02]  /*09a0*/  IMAD.MOV.U32 R2, RZ, RZ, c[0x0][0x168] ;  /* 0x00005a00ff027624 */ /* 0x000fe400078e00ff */
[----:B------:R-:W-:-:S05]  /*09b0*/  IMAD.MOV.U32 R3, RZ, RZ, c[0x0][0x16c] ;  /* 0x00005b00ff037624 */ /* 0x000fca00078e00ff */
[----:B------:R-:W-:Y:S01]  /*09c0*/  STG.E [R2.64], R23 ;  /* 0x0000001702007986 */ /* 0x000fe2000c101904 */
[----:B------:R-:W-:Y:S05]  /*09d0*/  EXIT ;  /* 0x000000000000794d */ /* 0x000fea0003800000 */
.L_x_2:
        /* <DEDUP_REMOVED lines=10> */
.L_x_4:


//--------------------- .nv.shared._Z26gloMem_latency_test_kernelPjS_S_ --------------------------
	.section	.nv.shared._Z26gloMem_latency_test_kernelPjS_S_,"aw",@nobits
	.align	4
.nv.shared._Z26gloMem_latency_test_kernelPjS_S_:
	.zero		1024
